	.headerflags	@"EF_CUDA_TEXMODE_UNIFIED EF_CUDA_64BIT_ADDRESS EF_CUDA_ACCELERATORS EF_CUDA_SM90 EF_CUDA_VIRTUAL_SM(EF_CUDA_SM90)"
	.elftype	@"ET_EXEC"


//--------------------- .nv.info                  --------------------------
	.section	.nv.info,"",@"SHT_CUDA_INFO"
	.align	4


	//----- nvinfo : EIATTR_REGCOUNT
	.align		4
        /*0000*/ 	.byte	0x04, 0x2f
        /*0002*/ 	.short	(.L_3 - .L_2)
	.align		4
.L_2:
        /*0004*/ 	.word	index@(triton_poi_fused__native_batch_norm_legit_no_training_convolution_relu_10)
        /*0008*/ 	.word	0x00000017


	//----- nvinfo : EIATTR_MIN_STACK_SIZE
	.align		4
.L_3:
        /*000c*/ 	.byte	0x04, 0x12
        /*000e*/ 	.short	(.L_5 - .L_4)
	.align		4
.L_4:
        /*0010*/ 	.word	index@(triton_poi_fused__native_batch_norm_legit_no_training_convolution_relu_10)
        /*0014*/ 	.word	0x00000000


	//----- nvinfo : EIATTR_FRAME_SIZE
	.align		4
.L_5:
        /*0018*/ 	.byte	0x04, 0x11
        /*001a*/ 	.short	(.L_7 - .L_6)
	.align		4
.L_6:
        /*001c*/ 	.word	index@(triton_poi_fused__native_batch_norm_legit_no_training_convolution_relu_10)
        /*0020*/ 	.word	0x00000000


	//----- nvinfo : EIATTR_MIN_STACK_SIZE
	.align		4
.L_7:
        /*0024*/ 	.byte	0x04, 0x12
        /*0026*/ 	.short	(.L_9 - .L_8)
	.align		4
.L_8:
        /*0028*/ 	.word	index@(triton_poi_fused__native_batch_norm_legit_no_training_convolution_relu_10)
        /*002c*/ 	.word	0x00000000
.L_9:


//--------------------- .nv.info.triton_poi_fused__native_batch_norm_legit_no_training_convolution_relu_10 --------------------------
	.section	.nv.info.triton_poi_fused__native_batch_norm_legit_no_training_convolution_relu_10,"",@"SHT_CUDA_INFO"
	.sectionflags	@""
	.align	4


	//----- nvinfo : EIATTR_CUDA_API_VERSION
	.align		4
        /*0000*/ 	.byte	0x04, 0x37
        /*0002*/ 	.short	(.L_11 - .L_10)
.L_10:
        /*0004*/ 	.word	0x0000007c


	//----- nvinfo : EIATTR_KPARAM_INFO
	.align		4
.L_11:
        /*0008*/ 	.byte	0x04, 0x17
        /*000a*/ 	.short	(.L_13 - .L_12)
.L_12:
        /*000c*/ 	.word	0x00000000
        /*0010*/ 	.short	0x0007
        /*0012*/ 	.short	0x0038
        /*0014*/ 	.byte	0x00, 0xf0, 0x11, 0x00


	//----- nvinfo : EIATTR_KPARAM_INFO
	.align		4
.L_13:
        /*0018*/ 	.byte	0x04, 0x17
        /*001a*/ 	.short	(.L_15 - .L_14)
.L_14:
        /*001c*/ 	.word	0x00000000
        /*0020*/ 	.short	0x0006
        /*0022*/ 	.short	0x0030
        /*0024*/ 	.byte	0x00, 0xf4, 0x21, 0x00


	//----- nvinfo : EIATTR_KPARAM_INFO
	.align		4
.L_15:
        /*0028*/ 	.byte	0x04, 0x17
        /*002a*/ 	.short	(.L_17 - .L_16)
.L_16:
        /*002c*/ 	.word	0x00000000
        /*0030*/ 	.short	0x0005
        /*0032*/ 	.short	0x0028
        /*0034*/ 	.byte	0x00, 0xf4, 0x21, 0x00


	//----- nvinfo : EIATTR_KPARAM_INFO
	.align		4
.L_17:
        /*0038*/ 	.byte	0x04, 0x17
        /*003a*/ 	.short	(.L_19 - .L_18)
.L_18:
        /*003c*/ 	.word	0x00000000
        /*0040*/ 	.short	0x0004
        /*0042*/ 	.short	0x0020
        /*0044*/ 	.byte	0x00, 0xf4, 0x21, 0x00


	//----- nvinfo : EIATTR_KPARAM_INFO
	.align		4
.L_19:
        /*0048*/ 	.byte	0x04, 0x17
        /*004a*/ 	.short	(.L_21 - .L_20)
.L_20:
        /*004c*/ 	.word	0x00000000
        /*0050*/ 	.short	0x0003
        /*0052*/ 	.short	0x0018
        /*0054*/ 	.byte	0x00, 0xf4, 0x21, 0x00


	//----- nvinfo : EIATTR_KPARAM_INFO
	.align		4
.L_21:
        /*0058*/ 	.byte	0x04, 0x17
        /*005a*/ 	.short	(.L_23 - .L_22)
.L_22:
        /*005c*/ 	.word	0x00000000
        /*0060*/ 	.short	0x0002
        /*0062*/ 	.short	0x0010
        /*0064*/ 	.byte	0x00, 0xf4, 0x21, 0x00


	//----- nvinfo : EIATTR_KPARAM_INFO
	.align		4
.L_23:
        /*0068*/ 	.byte	0x04, 0x17
        /*006a*/ 	.short	(.L_25 - .L_24)
.L_24:
        /*006c*/ 	.word	0x00000000
        /*0070*/ 	.short	0x0001
        /*0072*/ 	.short	0x0008
        /*0074*/ 	.byte	0x00, 0xf4, 0x21, 0x00


	//----- nvinfo : EIATTR_KPARAM_INFO
	.align		4
.L_25:
        /*0078*/ 	.byte	0x04, 0x17
        /*007a*/ 	.short	(.L_27 - .L_26)
.L_26:
        /*007c*/ 	.word	0x00000000
        /*0080*/ 	.short	0x0000
        /*0082*/ 	.short	0x0000
        /*0084*/ 	.byte	0x00, 0xf4, 0x21, 0x00


	//----- nvinfo : EIATTR_SPARSE_MMA_MASK
	.align		4
.L_27:
        /*0088*/ 	.byte	0x03, 0x50
        /*008a*/ 	.short	0x0000


	//----- nvinfo : EIATTR_MAXREG_COUNT
	.align		4
        /*008c*/ 	.byte	0x03, 0x1b
        /*008e*/ 	.short	0x00ff


	//----- nvinfo : EIATTR_EXIT_INSTR_OFFSETS
	.align		4
        /*0090*/ 	.byte	0x04, 0x1c
        /*0092*/ 	.short	(.L_29 - .L_28)


	//   ....[0]....
.L_28:
        /*0094*/ 	.word	0x00000350


	//   ....[1]....
        /*0098*/ 	.word	0x00000370


	//----- nvinfo : EIATTR_REQNTID
	.align		4
.L_29:
        /*009c*/ 	.byte	0x04, 0x10
        /*009e*/ 	.short	(.L_31 - .L_30)
.L_30:
        /*00a0*/ 	.word	0x00000080
        /*00a4*/ 	.word	0x00000001
        /*00a8*/ 	.word	0x00000001


	//----- nvinfo : EIATTR_CBANK_PARAM_SIZE
	.align		4
.L_31:
        /*00ac*/ 	.byte	0x03, 0x19
        /*00ae*/ 	.short	0x003c


	//----- nvinfo : EIATTR_PARAM_CBANK
	.align		4
        /*00b0*/ 	.byte	0x04, 0x0a
        /*00b2*/ 	.short	(.L_33 - .L_32)
	.align		4
.L_32:
        /*00b4*/ 	.word	index@(.nv.constant0.triton_poi_fused__native_batch_norm_legit_no_training_convolution_relu_10)
        /*00b8*/ 	.short	0x0210
        /*00ba*/ 	.short	0x003c


	//----- nvinfo : EIATTR_SW_WAR
	.align		4
.L_33:
        /*00bc*/ 	.byte	0x04, 0x36
        /*00be*/ 	.short	(.L_35 - .L_34)
.L_34:
        /*00c0*/ 	.word	0x00000008
.L_35:


//--------------------- .nv.callgraph             --------------------------
	.section	.nv.callgraph,"",@"SHT_CUDA_CALLGRAPH"
	.align	4
	.sectionentsize	8
	.align		4
        /*0000*/ 	.word	0x00000000
	.align		4
        /*0004*/ 	.word	0xffffffff
	.align		4
        /*0008*/ 	.word	0x00000000
	.align		4
        /*000c*/ 	.word	0xfffffffe
	.align		4
        /*0010*/ 	.word	0x00000000
	.align		4
        /*0014*/ 	.word	0xfffffffd
	.align		4
        /*0018*/ 	.word	0x00000000
	.align		4
        /*001c*/ 	.word	0xfffffffc


//--------------------- .nv.constant4             --------------------------
	.section	.nv.constant4,"a",@progbits
	.align	8
	.align		8
.nv.constant4:
        /*0000*/ 	.dword	_$_str
	.align		8
        /*0008*/ 	.dword	_$_str_$_2


//--------------------- .text.triton_poi_fused__native_batch_norm_legit_no_training_convolution_relu_10 --------------------------
	.section	.text.triton_poi_fused__native_batch_norm_legit_no_training_convolution_relu_10,"ax",@progbits
	.align	128
        .global         triton_poi_fused__native_batch_norm_legit_no_training_convolution_relu_10
        .type           triton_poi_fused__native_batch_norm_legit_no_training_convolution_relu_10,@function
        .size           triton_poi_fused__native_batch_norm_legit_no_training_convolution_relu_10,(.L_x_1 - triton_poi_fused__native_batch_norm_legit_no_training_convolution_relu_10)
        .other          triton_poi_fused__native_batch_norm_legit_no_training_convolution_relu_10,@"STO_CUDA_ENTRY STV_DEFAULT"
triton_poi_fused__native_batch_norm_legit_no_training_convolution_relu_10:
.text.triton_poi_fused__native_batch_norm_legit_no_training_convolution_relu_10:
[----:B------:R-:W0:Y:S01]  /*0000*/  LDC R1, c[0x0][0x28] ;  /* 0x00000a00ff017b82 */ /* 0x000e220000000800 */
[----:B------:R-:W1:Y:S07]  /*0010*/  S2R R0, SR_TID.X ;  /* 0x0000000000007919 */ /* 0x000e6e0000002100 */
[----:B------:R-:W2:Y:S01]  /*0020*/  LDC.64 R12, c[0x0][0x228] ;  /* 0x00008a00ff0c7b82 */ /* 0x000ea20000000a00 */
[----:B------:R-:W-:Y:S01]  /*0030*/  CS2R R4, SRZ ;  /* 0x0000000000047805 */ /* 0x000fe2000001ff00 */
[----:B------:R-:W-:Y:S01]  /*0040*/  ULDC.64 UR4, c[0x0][0x208] ;  /* 0x0000820000047ab9 */ /* 0x000fe20000000a00 */
[----:B------:R-:W3:Y:S05]  /*0050*/  S2R R3, SR_CTAID.X ;  /* 0x0000000000037919 */ /* 0x000eea0000002500 */
[----:B------:R-:W4:Y:S08]  /*0060*/  LDC.64 R10, c[0x0][0x218] ;  /* 0x00008600ff0a7b82 */ /* 0x000f300000000a00 */
[----:B------:R-:W5:Y:S08]  /*0070*/  LDC.64 R14, c[0x0][0x220] ;  /* 0x00008800ff0e7b82 */ /* 0x000f700000000a00 */
[----:B------:R-:W5:Y:S01]  /*0080*/  LDC.64 R16, c[0x0][0x230] ;  /* 0x00008c00ff107b82 */ /* 0x000f620000000a00 */
[----:B-1----:R-:W-:-:S07]  /*0090*/  LOP3.LUT R0, R0, 0x7f, RZ, 0xc0, !PT ;  /* 0x0000007f00007812 */ /* 0x002fce00078ec0ff */
[----:B------:R-:W1:Y:S01]  /*00a0*/  LDC.64 R6, c[0x0][0x238] ;  /* 0x00008e00ff067b82 */ /* 0x000e620000000a00 */
[----:B---3--:R-:W-:Y:S02]  /*00b0*/  SHF.R.U32.HI R2, RZ, 0x18, R3 ;  /* 0x00000018ff027819 */ /* 0x008fe40000011603 */
[----:B------:R-:W-:Y:S02]  /*00c0*/  LEA R0, R3, R0, 0x7 ;  /* 0x0000000003007211 */ /* 0x000fe400078e38ff */
[----:B------:R-:W-:Y:S02]  /*00d0*/  SGXT.U32 R3, R2, 0x1 ;  /* 0x000000010203781a */ /* 0x000fe40000000000 */
[----:B------:R-:W-:Y:S02]  /*00e0*/  ISETP.GE.AND P0, PT, R0, 0x800, PT ;  /* 0x000008000000780c */ /* 0x000fe40003f06270 */
[----:B------:R-:W-:-:S04]  /*00f0*/  IADD3 R3, R0, R3, RZ ;  /* 0x0000000300037210 */ /* 0x000fc80007ffe0ff */
[----:B------:R-:W-:-:S04]  /*0100*/  LOP3.LUT R3, R3, 0xfffffffe, RZ, 0xc0, !PT ;  /* 0xfffffffe03037812 */ /* 0x000fc800078ec0ff */
[----:B------:R-:W-:Y:S02]  /*0110*/  IADD3 R19, R0, -R3, RZ ;  /* 0x8000000300137210 */ /* 0x000fe40007ffe0ff */
[----:B------:R-:W3:Y:S03]  /*0120*/  LDC.64 R2, c[0x0][0x210] ;  /* 0x00008400ff027b82 */ /* 0x000ee60000000a00 */
[----:B--2---:R-:W-:-:S05]  /*0130*/  IMAD.WIDE R12, R19, 0x4, R12 ;  /* 0x00000004130c7825 */ /* 0x004fca00078e020c */
[----:B------:R5:W2:Y:S01]  /*0140*/  @!P0 LDG.E.EL R4, desc[UR4][R12.64] ;  /* 0x000000040c048981 */ /* 0x000aa2000c2e1900 */
[----:B------:R-:W-:Y:S01]  /*0150*/  CS2R R8, SRZ ;  /* 0x0000000000087805 */ /* 0x000fe2000001ff00 */
[----:B----4-:R-:W-:-:S05]  /*0160*/  IMAD.WIDE R10, R19, 0x4, R10 ;  /* 0x00000004130a7825 */ /* 0x010fca00078e020a */
[----:B------:R4:W2:Y:S01]  /*0170*/  @!P0 LDG.E.EL R8, desc[UR4][R10.64] ;  /* 0x000000040a088981 */ /* 0x0008a2000c2e1900 */
[----:B-----5:R-:W-:-:S04]  /*0180*/  IMAD.WIDE R12, R19, 0x4, R14 ;  /* 0x00000004130c7825 */ /* 0x020fc800078e020e */
[----:B---3--:R-:W-:Y:S01]  /*0190*/  IMAD.WIDE R2, R0, 0x4, R2 ;  /* 0x0000000400027825 */ /* 0x008fe200078e0202 */
[----:B------:R-:W3:Y:S04]  /*01a0*/  @!P0 LDG.E.EL R9, desc[UR4][R12.64] ;  /* 0x000000040c098981 */ /* 0x000ee8000c2e1900 */
[----:B------:R-:W5:Y:S01]  /*01b0*/  @!P0 LDG.E R5, desc[UR4][R2.64] ;  /* 0x0000000402058981 */ /* 0x000f62000c1e1900 */
[----:B0-----:R-:W-:-:S04]  /*01c0*/  IMAD.WIDE R14, R19, 0x4, R16 ;  /* 0x00000004130e7825 */ /* 0x001fc800078e0210 */
[----:B-1----:R-:W-:Y:S01]  /*01d0*/  IMAD.WIDE R16, R19, 0x4, R6 ;  /* 0x0000000413107825 */ /* 0x002fe200078e0206 */
[----:B------:R-:W-:Y:S01]  /*01e0*/  CS2R R18, SRZ ;  /* 0x0000000000127805 */ /* 0x000fe2000001ff00 */
[----:B----4-:R-:W-:Y:S01]  /*01f0*/  HFMA2.MMA R11, -RZ, RZ, 1.625, 0 ;  /* 0x3e800000ff0b7435 */ /* 0x010fe200000001ff */
[----:B------:R-:W0:Y:S04]  /*0200*/  LDC.64 R6, c[0x0][0x240] ;  /* 0x00009000ff067b82 */ /* 0x000e280000000a00 */
[----:B------:R-:W4:Y:S04]  /*0210*/  @!P0 LDG.E.EL R18, desc[UR4][R14.64] ;  /* 0x000000040e128981 */ /* 0x000f28000c2e1900 */
[----:B------:R-:W4:Y:S01]  /*0220*/  @!P0 LDG.E.EL R19, desc[UR4][R16.64] ;  /* 0x0000000410138981 */ /* 0x000f22000c2e1900 */
[----:B0-----:R-:W-:-:S04]  /*0230*/  IMAD.WIDE R6, R0, 0x4, R6 ;  /* 0x0000000400067825 */ /* 0x001fc800078e0206 */
[----:B--2---:R-:W-:-:S04]  /*0240*/  FADD R4, R4, 9.9999997473787516356e-06 ;  /* 0x3727c5ac04047421 */ /* 0x004fc80000000000 */
[----:B------:R-:W0:Y:S02]  /*0250*/  MUFU.SQRT R20, R4 ;  /* 0x0000000400147308 */ /* 0x000e240000002000 */
[C---:B0-----:R-:W-:Y:S02]  /*0260*/  FSETP.GT.AND P1, PT, R20.reuse, 8.50705917302346158658e+37, PT ;  /* 0x7e8000001400780b */ /* 0x041fe40003f24000 */
[----:B------:R-:W-:-:S11]  /*0270*/  FSETP.GEU.AND P2, PT, R20, 1.175494350822287508e-38, PT ;  /* 0x008000001400780b */ /* 0x000fd60003f4e000 */
[----:B------:R-:W-:-:S04]  /*0280*/  @P1 FMUL R20, R20, 0.25 ;  /* 0x3e80000014141820 */ /* 0x000fc80000400000 */
[----:B------:R-:W-:-:S06]  /*0290*/  @!P2 FMUL R20, R20, 16777216 ;  /* 0x4b8000001414a820 */ /* 0x000fcc0000400000 */
[----:B------:R-:W0:Y:S01]  /*02a0*/  MUFU.RCP R20, R20 ;  /* 0x0000001400147308 */ /* 0x000e220000001000 */
[----:B------:R-:W-:Y:S01]  /*02b0*/  FSEL R11, R11, 1, P1 ;  /* 0x3f8000000b0b7808 */ /* 0x000fe20000800000 */
[----:B-----5:R-:W-:-:S04]  /*02c0*/  FADD R5, R8, R5 ;  /* 0x0000000508057221 */ /* 0x020fc80000000000 */
[----:B------:R-:W-:Y:S01]  /*02d0*/  @!P2 FMUL R11, R11, 16777216 ;  /* 0x4b8000000b0ba820 */ /* 0x000fe20000400000 */
[----:B---3--:R-:W-:-:S03]  /*02e0*/  FADD R9, R5, -R9 ;  /* 0x8000000905097221 */ /* 0x008fc60000000000 */
[----:B0-----:R-:W-:-:S04]  /*02f0*/  FMUL R4, R20, R11 ;  /* 0x0000000b14047220 */ /* 0x001fc80000400000 */
[----:B------:R-:W-:-:S04]  /*0300*/  FMUL R4, R9, R4 ;  /* 0x0000000409047220 */ /* 0x000fc80000400000 */
[----:B----4-:R-:W-:Y:S01]  /*0310*/  FFMA R4, R4, R18, R19 ;  /* 0x0000001204047223 */ /* 0x010fe20000000013 */
[----:B------:R0:W-:Y:S04]  /*0320*/  @!P0 STG.E desc[UR4][R2.64], R5 ;  /* 0x0000000502008986 */ /* 0x0001e8000c101904 */
[----:B------:R-:W-:-:S04]  /*0330*/  FSETP.GEU.AND P1, PT, R4, RZ, PT ;  /* 0x000000ff0400720b */ /* 0x000fc80003f2e000 */
[----:B------:R-:W-:Y:S01]  /*0340*/  FSEL R9, R4, RZ, P1 ;  /* 0x000000ff04097208 */ /* 0x000fe20000800000 */
[----:B0-----:R-:W-:Y:S08]  /*0350*/  @P0 EXIT ;  /* 0x000000000000094d */ /* 0x001ff00003800000 */
[----:B------:R-:W-:Y:S01]  /*0360*/  STG.E desc[UR4][R6.64], R9 ;  /* 0x0000000906007986 */ /* 0x000fe2000c101904 */
[----:B------:R-:W-:Y:S05]  /*0370*/  EXIT ;  /* 0x000000000000794d */ /* 0x000fea0003800000 */
.L_x_0:
[----:B------:R-:W-:-:S00]  /*0380*/  BRA `(.L_x_0) ;  /* 0xfffffffc00fc7947 */ /* 0x000fc0000383ffff */
[----:B------:R-:W-:-:S00]  /*0390*/  NOP ;  /* 0x0000000000007918 */ /* 0x000fc00000000000 */
        /* <DEDUP_REMOVED lines=14> */
.L_x_1:


//--------------------- .nv.global.init           --------------------------
	.section	.nv.global.init,"aw",@progbits
.nv.global.init:
	.type		_$_str,@object
	.size		_$_str,(_$_str_$_2 - _$_str)
_$_str:
        /*0000*/ 	.byte	0x5f, 0x5f, 0x43, 0x55, 0x44, 0x41, 0x5f, 0x46, 0x54, 0x5a, 0x00
	.type		_$_str_$_2,@object
	.size		_$_str_$_2,(.L_1 - _$_str_$_2)
_$_str_$_2:
        /*000b*/ 	.byte	0x5f, 0x5f, 0x43, 0x55, 0x44, 0x41, 0x5f, 0x50, 0x52, 0x45, 0x43, 0x5f, 0x53, 0x51, 0x52, 0x54
        /*001b*/ 	.byte	0x00
.L_1:


//--------------------- .nv.constant0.triton_poi_fused__native_batch_norm_legit_no_training_convolution_relu_10 --------------------------
	.section	.nv.constant0.triton_poi_fused__native_batch_norm_legit_no_training_convolution_relu_10,"a",@progbits
	.sectionflags	@""
	.align	4
.nv.constant0.triton_poi_fused__native_batch_norm_legit_no_training_convolution_relu_10:
	.zero		588
